//
// Generated by NVIDIA NVVM Compiler
//
// Compiler Build ID: CL-36424714
// Cuda compilation tools, release 13.0, V13.0.88
// Based on NVVM 20.0.0
//

.version 9.0
.target sm_100
.address_size 64

	// .globl	_Z15apply_grayscalePhS_S_jj

.visible .entry _Z15apply_grayscalePhS_S_jj(
	.param .u64 .ptr .align 1 _Z15apply_grayscalePhS_S_jj_param_0,
	.param .u64 .ptr .align 1 _Z15apply_grayscalePhS_S_jj_param_1,
	.param .u64 .ptr .align 1 _Z15apply_grayscalePhS_S_jj_param_2,
	.param .u32 _Z15apply_grayscalePhS_S_jj_param_3,
	.param .u32 _Z15apply_grayscalePhS_S_jj_param_4
)
{
	.reg .pred 	%p<5>;
	.reg .b16 	%rs<6>;
	.reg .b32 	%r<14>;
	.reg .b64 	%rd<11>;
	.reg .b64 	%fd<7>;

	ld.param.u64 	%rd1, [_Z15apply_grayscalePhS_S_jj_param_0];
	ld.param.u64 	%rd2, [_Z15apply_grayscalePhS_S_jj_param_1];
	ld.param.u64 	%rd3, [_Z15apply_grayscalePhS_S_jj_param_2];
	ld.param.u32 	%r3, [_Z15apply_grayscalePhS_S_jj_param_3];
	ld.param.u32 	%r4, [_Z15apply_grayscalePhS_S_jj_param_4];
	mov.u32 	%r5, %tid.y;
	mov.u32 	%r6, %ctaid.y;
	mov.u32 	%r7, %ntid.y;
	mad.lo.s32 	%r1, %r6, %r7, %r5;
	mov.u32 	%r8, %tid.x;
	mov.u32 	%r9, %ctaid.x;
	mov.u32 	%r10, %ntid.x;
	mad.lo.s32 	%r2, %r9, %r10, %r8;
	setp.ge.u32 	%p1, %r1, %r4;
	setp.ge.u32 	%p2, %r2, %r3;
	or.pred  	%p3, %p2, %p1;
	@%p3 bra 	$L__BB0_2;
	cvta.to.global.u64 	%rd4, %rd1;
	cvta.to.global.u64 	%rd5, %rd2;
	cvta.to.global.u64 	%rd6, %rd3;
	mad.lo.s32 	%r11, %r3, %r1, %r2;
	cvt.s64.s32 	%rd7, %r11;
	add.s64 	%rd8, %rd4, %rd7;
	ld.global.u8 	%rs1, [%rd8];
	cvt.rn.f64.u16 	%fd1, %rs1;
	add.s64 	%rd9, %rd5, %rd7;
	ld.global.u8 	%rs2, [%rd9];
	cvt.rn.f64.u16 	%fd2, %rs2;
	mul.f64 	%fd3, %fd2, 0d3FE2C8B439581062;
	fma.rn.f64 	%fd4, %fd1, 0d3FD31C432CA57A78, %fd3;
	add.s64 	%rd10, %rd6, %rd7;
	ld.global.u8 	%rs3, [%rd10];
	cvt.rn.f64.u16 	%fd5, %rs3;
	fma.rn.f64 	%fd6, %fd5, 0d3FBD2F1A9FBE76C9, %fd4;
	cvt.rzi.u32.f64 	%r12, %fd6;
	and.b32  	%r13, %r12, 255;
	setp.eq.s32 	%p4, %r13, 255;
	cvt.u16.u32 	%rs4, %r12;
	selp.b16 	%rs5, -1, %rs4, %p4;
	st.global.u8 	[%rd10], %rs5;
	st.global.u8 	[%rd9], %rs5;
	st.global.u8 	[%rd8], %rs5;
$L__BB0_2:
	ret;

}


// ===== COMPILED SASS (sm_100) =====

	.target	sm_100

	.elftype	@"ET_EXEC"


//--------------------- .note.nv.tkinfo           --------------------------
	.section	.note.nv.tkinfo,"",@"SHT_NOTE"
	.sectionflags	@"SHF_NOTE_NV_TKINFO"
	.tkinfo
        /*0018*/ 	.word	0x00000002
        /*0030*/ 	.string	""
        /*0030*/ 	.string	"ptxas"
        /*0030*/ 	.string	"Cuda compilation tools, release 13.0, V13.0.88"
        /*0030*/ 	.string	"Build cuda_13.0.r13.0/compiler.36424714_0"
        /*0030*/ 	.string	"-arch sm_100 -m 64 "



//--------------------- .note.nv.cuinfo           --------------------------
	.section	.note.nv.cuinfo,"",@"SHT_NOTE"
	.sectionflags	@"SHF_NOTE_NV_CUINFO"
        /*0018*/ 	.short	0x0002
        /*001a*/ 	.short	0x0064
        /*001c*/ 	.short	0x0082
	.zero		2


//--------------------- .nv.info                  --------------------------
	.section	.nv.info,"",@"SHT_CUDA_INFO"
	.align	4


	//----- nvinfo : EIATTR_REGCOUNT
	.align		4
        /*0000*/ 	.byte	0x04, 0x2f
        /*0002*/ 	.short	(.L_1 - .L_0)
	.align		4
.L_0:
        /*0004*/ 	.word	index@(_Z15apply_grayscalePhS_S_jj)
        /*0008*/ 	.word	0x00000011


	//----- nvinfo : EIATTR_FRAME_SIZE
	.align		4
.L_1:
        /*000c*/ 	.byte	0x04, 0x11
        /*000e*/ 	.short	(.L_3 - .L_2)
	.align		4
.L_2:
        /*0010*/ 	.word	index@(_Z15apply_grayscalePhS_S_jj)
        /*0014*/ 	.word	0x00000000


	//----- nvinfo : EIATTR_MIN_STACK_SIZE
	.align		4
.L_3:
        /*0018*/ 	.byte	0x04, 0x12
        /*001a*/ 	.short	(.L_5 - .L_4)
	.align		4
.L_4:
        /*001c*/ 	.word	index@(_Z15apply_grayscalePhS_S_jj)
        /*0020*/ 	.word	0x00000000
.L_5:


//--------------------- .nv.compat                --------------------------
	.section	.nv.compat,"",@"SHT_CUDA_COMPAT_INFO"
	.align	4
        /*0000*/ 	.byte	0x02, 0x09, 0x00, 0x00, 0x02, 0x02, 0x01, 0x00, 0x02, 0x05, 0x05, 0x00, 0x03, 0x07, 0x01, 0x01
        /*0010*/ 	.byte	0x02, 0x03, 0x00, 0x00, 0x02, 0x06, 0x01, 0x00, 0x04, 0x0b, 0x08, 0x00, 0x01, 0x00, 0x00, 0x00
        /*0020*/ 	.byte	0x00, 0x00, 0x00, 0x00


//--------------------- .nv.info._Z15apply_grayscalePhS_S_jj --------------------------
	.section	.nv.info._Z15apply_grayscalePhS_S_jj,"",@"SHT_CUDA_INFO"
	.sectionflags	@""
	.align	4


	//----- nvinfo : EIATTR_CUDA_API_VERSION
	.align		4
        /*0000*/ 	.byte	0x04, 0x37
        /*0002*/ 	.short	(.L_7 - .L_6)
.L_6:
        /*0004*/ 	.word	0x00000082


	//----- nvinfo : EIATTR_KPARAM_INFO
	.align		4
.L_7:
        /*0008*/ 	.byte	0x04, 0x17
        /*000a*/ 	.short	(.L_9 - .L_8)
.L_8:
        /*000c*/ 	.word	0x00000000
        /*0010*/ 	.short	0x0004
        /*0012*/ 	.short	0x001c
        /*0014*/ 	.byte	0x00, 0xf0, 0x11, 0x00


	//----- nvinfo : EIATTR_KPARAM_INFO
	.align		4
.L_9:
        /*0018*/ 	.byte	0x04, 0x17
        /*001a*/ 	.short	(.L_11 - .L_10)
.L_10:
        /*001c*/ 	.word	0x00000000
        /*0020*/ 	.short	0x0003
        /*0022*/ 	.short	0x0018
        /*0024*/ 	.byte	0x00, 0xf0, 0x11, 0x00


	//----- nvinfo : EIATTR_KPARAM_INFO
	.align		4
.L_11:
        /*0028*/ 	.byte	0x04, 0x17
        /*002a*/ 	.short	(.L_13 - .L_12)
.L_12:
        /*002c*/ 	.word	0x00000000
        /*0030*/ 	.short	0x0002
        /*0032*/ 	.short	0x0010
        /*0034*/ 	.byte	0x00, 0xf5, 0x21, 0x00


	//----- nvinfo : EIATTR_KPARAM_INFO
	.align		4
.L_13:
        /*0038*/ 	.byte	0x04, 0x17
        /*003a*/ 	.short	(.L_15 - .L_14)
.L_14:
        /*003c*/ 	.word	0x00000000
        /*0040*/ 	.short	0x0001
        /*0042*/ 	.short	0x0008
        /*0044*/ 	.byte	0x00, 0xf5, 0x21, 0x00


	//----- nvinfo : EIATTR_KPARAM_INFO
	.align		4
.L_15:
        /*0048*/ 	.byte	0x04, 0x17
        /*004a*/ 	.short	(.L_17 - .L_16)
.L_16:
        /*004c*/ 	.word	0x00000000
        /*0050*/ 	.short	0x0000
        /*0052*/ 	.short	0x0000
        /*0054*/ 	.byte	0x00, 0xf5, 0x21, 0x00


	//----- nvinfo : EIATTR_SPARSE_MMA_MASK
	.align		4
.L_17:
        /*0058*/ 	.byte	0x03, 0x50
        /*005a*/ 	.short	0x0000


	//----- nvinfo : EIATTR_MAXREG_COUNT
	.align		4
        /*005c*/ 	.byte	0x03, 0x1b
        /*005e*/ 	.short	0x00ff


	//----- nvinfo : EIATTR_MERCURY_ISA_VERSION
	.align		4
        /*0060*/ 	.byte	0x03, 0x5f
        /*0062*/ 	.short	0x0101


	//----- nvinfo : EIATTR_VRC_CTA_INIT_COUNT
	.align		4
        /*0064*/ 	.byte	0x02, 0x4a
	.zero		1
	.zero		1


	//----- nvinfo : EIATTR_EXIT_INSTR_OFFSETS
	.align		4
        /*0068*/ 	.byte	0x04, 0x1c
        /*006a*/ 	.short	(.L_19 - .L_18)


	//   ....[0]....
.L_18:
        /*006c*/ 	.word	0x000000c0


	//   ....[1]....
        /*0070*/ 	.word	0x000002e0


	//----- nvinfo : EIATTR_CBANK_PARAM_SIZE
	.align		4
.L_19:
        /*0074*/ 	.byte	0x03, 0x19
        /*0076*/ 	.short	0x0020


	//----- nvinfo : EIATTR_PARAM_CBANK
	.align		4
        /*0078*/ 	.byte	0x04, 0x0a
        /*007a*/ 	.short	(.L_21 - .L_20)
	.align		4
.L_20:
        /*007c*/ 	.word	index@(.nv.constant0._Z15apply_grayscalePhS_S_jj)
        /*0080*/ 	.short	0x0380
        /*0082*/ 	.short	0x0020


	//----- nvinfo : EIATTR_SW_WAR
	.align		4
.L_21:
        /*0084*/ 	.byte	0x04, 0x36
        /*0086*/ 	.short	(.L_23 - .L_22)
.L_22:
        /*0088*/ 	.word	0x00000008
.L_23:


//--------------------- .nv.callgraph             --------------------------
	.section	.nv.callgraph,"",@"SHT_CUDA_CALLGRAPH"
	.align	4
	.sectionentsize	8
	.align		4
        /*0000*/ 	.word	0x00000000
	.align		4
        /*0004*/ 	.word	0xffffffff
	.align		4
        /*0008*/ 	.word	0x00000000
	.align		4
        /*000c*/ 	.word	0xfffffffe
	.align		4
        /*0010*/ 	.word	0x00000000
	.align		4
        /*0014*/ 	.word	0xfffffffd
	.align		4
        /*0018*/ 	.word	0x00000000
	.align		4
        /*001c*/ 	.word	0xfffffffc


//--------------------- .text._Z15apply_grayscalePhS_S_jj --------------------------
	.section	.text._Z15apply_grayscalePhS_S_jj,"ax",@progbits
	.align	128
        .global         _Z15apply_grayscalePhS_S_jj
        .type           _Z15apply_grayscalePhS_S_jj,@function
        .size           _Z15apply_grayscalePhS_S_jj,(.L_x_1 - _Z15apply_grayscalePhS_S_jj)
        .other          _Z15apply_grayscalePhS_S_jj,@"STO_CUDA_ENTRY STV_DEFAULT"
_Z15apply_grayscalePhS_S_jj:
.text._Z15apply_grayscalePhS_S_jj:
[----:B------:R-:W-:Y:S01]  /*0000*/  LDC R1, c[0x0][0x37c] ;  /* 0x0000df00ff017b82 */ /* 0x000fe20000000800 */
[----:B------:R-:W0:Y:S07]  /*0010*/  S2R R0, SR_TID.Y ;  /* 0x0000000000007919 */ /* 0x000e2e0000002200 */
[----:B------:R-:W0:Y:S01]  /*0020*/  S2UR UR4, SR_CTAID.Y ;  /* 0x00000000000479c3 */ /* 0x000e220000002600 */
[----:B------:R-:W1:Y:S01]  /*0030*/  LDCU.64 UR6, c[0x0][0x398] ;  /* 0x00007300ff0677ac */ /* 0x000e620008000a00 */
[----:B------:R-:W2:Y:S06]  /*0040*/  S2R R2, SR_TID.X ;  /* 0x0000000000027919 */ /* 0x000eac0000002100 */
[----:B------:R-:W0:Y:S08]  /*0050*/  LDC R3, c[0x0][0x364] ;  /* 0x0000d900ff037b82 */ /* 0x000e300000000800 */
[----:B------:R-:W2:Y:S08]  /*0060*/  S2UR UR5, SR_CTAID.X ;  /* 0x00000000000579c3 */ /* 0x000eb00000002500 */
[----:B------:R-:W2:Y:S01]  /*0070*/  LDC R5, c[0x0][0x360] ;  /* 0x0000d800ff057b82 */ /* 0x000ea20000000800 */
[----:B0-----:R-:W-:-:S05]  /*0080*/  IMAD R0, R3, UR4, R0 ;  /* 0x0000000403007c24 */ /* 0x001fca000f8e0200 */
[----:B-1----:R-:W-:Y:S01]  /*0090*/  ISETP.GE.U32.AND P0, PT, R0, UR7, PT ;  /* 0x0000000700007c0c */ /* 0x002fe2000bf06070 */
[----:B--2---:R-:W-:-:S05]  /*00a0*/  IMAD R3, R5, UR5, R2 ;  /* 0x0000000505037c24 */ /* 0x004fca000f8e0202 */
[----:B------:R-:W-:-:S13]  /*00b0*/  ISETP.GE.U32.OR P0, PT, R3, UR6, P0 ;  /* 0x0000000603007c0c */ /* 0x000fda0008706470 */
[----:B------:R-:W-:Y:S05]  /*00c0*/  @P0 EXIT ;  /* 0x000000000000094d */ /* 0x000fea0003800000 */
[----:B------:R-:W0:Y:S01]  /*00d0*/  LDCU.128 UR8, c[0x0][0x380] ;  /* 0x00007000ff0877ac */ /* 0x000e220008000c00 */
[----:B------:R-:W-:Y:S01]  /*00e0*/  IMAD R0, R0, UR6, R3 ;  /* 0x0000000600007c24 */ /* 0x000fe2000f8e0203 */
[----:B------:R-:W1:Y:S04]  /*00f0*/  LDCU.64 UR4, c[0x0][0x358] ;  /* 0x00006b00ff0477ac */ /* 0x000e680008000a00 */
[----:B------:R-:W-:Y:S01]  /*0100*/  SHF.R.S32.HI R7, RZ, 0x1f, R0 ;  /* 0x0000001fff077819 */ /* 0x000fe20000011400 */
[----:B------:R-:W2:Y:S01]  /*0110*/  LDCU.64 UR12, c[0x0][0x390] ;  /* 0x00007200ff0c77ac */ /* 0x000ea20008000a00 */
[----:B0-----:R-:W-:-:S04]  /*0120*/  IADD3 R4, P0, PT, R0, UR10, RZ ;  /* 0x0000000a00047c10 */ /* 0x001fc8000ff1e0ff */
[----:B------:R-:W-:Y:S02]  /*0130*/  IADD3.X R5, PT, PT, R7, UR11, RZ, P0, !PT ;  /* 0x0000000b07057c10 */ /* 0x000fe400087fe4ff */
[----:B------:R-:W-:-:S03]  /*0140*/  IADD3 R2, P0, PT, R0, UR8, RZ ;  /* 0x0000000800027c10 */ /* 0x000fc6000ff1e0ff */
[----:B-1----:R-:W3:Y:S01]  /*0150*/  LDG.E.U8 R14, desc[UR4][R4.64] ;  /* 0x00000004040e7981 */ /* 0x002ee2000c1e1100 */
[----:B------:R-:W-:Y:S02]  /*0160*/  IADD3.X R3, PT, PT, R7, UR9, RZ, P0, !PT ;  /* 0x0000000907037c10 */ /* 0x000fe400087fe4ff */
[----:B--2---:R-:W-:-:S03]  /*0170*/  IADD3 R6, P0, PT, R0, UR12, RZ ;  /* 0x0000000c00067c10 */ /* 0x004fc6000ff1e0ff */
[----:B------:R-:W2:Y:S01]  /*0180*/  LDG.E.U8 R0, desc[UR4][R2.64] ;  /* 0x0000000402007981 */ /* 0x000ea2000c1e1100 */
[----:B------:R-:W-:-:S05]  /*0190*/  IADD3.X R7, PT, PT, R7, UR13, RZ, P0, !PT ;  /* 0x0000000d07077c10 */ /* 0x000fca00087fe4ff */
[----:B------:R-:W4:Y:S01]  /*01a0*/  LDG.E.U8 R12, desc[UR4][R6.64] ;  /* 0x00000004060c7981 */ /* 0x000f22000c1e1100 */
[----:B------:R-:W-:Y:S01]  /*01b0*/  UMOV UR8, 0x39581062 ;  /* 0x3958106200087882 */ /* 0x000fe20000000000 */
[----:B------:R-:W-:Y:S01]  /*01c0*/  UMOV UR9, 0x3fe2c8b4 ;  /* 0x3fe2c8b400097882 */ /* 0x000fe20000000000 */
[----:B---3--:R-:W0:Y:S08]  /*01d0*/  I2F.F64.U16 R10, R14 ;  /* 0x0000000e000a7312 */ /* 0x008e300000101800 */
[----:B--2---:R-:W1:Y:S01]  /*01e0*/  I2F.F64.U16 R8, R0 ;  /* 0x0000000000087312 */ /* 0x004e620000101800 */
[----:B0-----:R-:W-:-:S07]  /*01f0*/  DMUL R10, R10, UR8 ;  /* 0x000000080a0a7c28 */ /* 0x001fce0008000000 */
[----:B----4-:R-:W0:Y:S01]  /*0200*/  I2F.F64.U16 R12, R12 ;  /* 0x0000000c000c7312 */ /* 0x010e220000101800 */
[----:B------:R-:W-:Y:S01]  /*0210*/  UMOV UR8, 0x2ca57a78 ;  /* 0x2ca57a7800087882 */ /* 0x000fe20000000000 */
[----:B------:R-:W-:Y:S02]  /*0220*/  UMOV UR9, 0x3fd31c43 ;  /* 0x3fd31c4300097882 */ /* 0x000fe40000000000 */
[----:B-1----:R-:W-:Y:S01]  /*0230*/  DFMA R8, R8, UR8, R10 ;  /* 0x0000000808087c2b */ /* 0x002fe2000800000a */
[----:B------:R-:W-:Y:S01]  /*0240*/  UMOV UR8, 0x9fbe76c9 ;  /* 0x9fbe76c900087882 */ /* 0x000fe20000000000 */
[----:B------:R-:W-:-:S06]  /*0250*/  UMOV UR9, 0x3fbd2f1a ;  /* 0x3fbd2f1a00097882 */ /* 0x000fcc0000000000 */
[----:B0-----:R-:W-:-:S10]  /*0260*/  DFMA R8, R12, UR8, R8 ;  /* 0x000000080c087c2b */ /* 0x001fd40008000008 */
[----:B------:R-:W0:Y:S02]  /*0270*/  F2I.U32.F64.TRUNC R8, R8 ;  /* 0x0000000800087311 */ /* 0x000e24000030d000 */
[----:B0-----:R-:W-:-:S04]  /*0280*/  LOP3.LUT R10, R8, 0xff, RZ, 0xc0, !PT ;  /* 0x000000ff080a7812 */ /* 0x001fc800078ec0ff */
[----:B------:R-:W-:-:S04]  /*0290*/  ISETP.NE.AND P0, PT, R10, 0xff, PT ;  /* 0x000000ff0a00780c */ /* 0x000fc80003f05270 */
[----:B------:R-:W-:-:S05]  /*02a0*/  SEL R11, R8, 0xffff, P0 ;  /* 0x0000ffff080b7807 */ /* 0x000fca0000000000 */
[----:B------:R-:W-:Y:S04]  /*02b0*/  STG.E.U8 desc[UR4][R6.64], R11 ;  /* 0x0000000b06007986 */ /* 0x000fe8000c101104 */
[----:B------:R-:W-:Y:S04]  /*02c0*/  STG.E.U8 desc[UR4][R4.64], R11 ;  /* 0x0000000b04007986 */ /* 0x000fe8000c101104 */
[----:B------:R-:W-:Y:S01]  /*02d0*/  STG.E.U8 desc[UR4][R2.64], R11 ;  /* 0x0000000b02007986 */ /* 0x000fe2000c101104 */
[----:B------:R-:W-:Y:S05]  /*02e0*/  EXIT ;  /* 0x000000000000794d */ /* 0x000fea0003800000 */
.L_x_0:
[----:B------:R-:W-:-:S00]  /*02f0*/  BRA `(.L_x_0) ;  /* 0xfffffffc00fc7947 */ /* 0x000fc0000383ffff */
[----:B------:R-:W-:-:S00]  /*0300*/  NOP ;  /* 0x0000000000007918 */ /* 0x000fc00000000000 */
[----:B------:R-:W-:-:S00]  /*0310*/  NOP ;  /* 0x0000000000007918 */ /* 0x000fc00000000000 */
[----:B------:R-:W-:-:S00]  /*0320*/  NOP ;  /* 0x0000000000007918 */ /* 0x000fc00000000000 */
[----:B------:R-:W-:-:S00]  /*0330*/  NOP ;  /* 0x0000000000007918 */ /* 0x000fc00000000000 */
[----:B------:R-:W-:-:S00]  /*0340*/  NOP ;  /* 0x0000000000007918 */ /* 0x000fc00000000000 */
[----:B------:R-:W-:-:S00]  /*0350*/  NOP ;  /* 0x0000000000007918 */ /* 0x000fc00000000000 */
[----:B------:R-:W-:-:S00]  /*0360*/  NOP ;  /* 0x0000000000007918 */ /* 0x000fc00000000000 */
[----:B------:R-:W-:-:S00]  /*0370*/  NOP ;  /* 0x0000000000007918 */ /* 0x000fc00000000000 */
.L_x_1:


//--------------------- .nv.shared.reserved.0     --------------------------
	.section	.nv.shared.reserved.0,"aw",@nobits
	.weak		__nv_reservedSMEM_offset_0_alias
	.size		__nv_reservedSMEM_offset_0_alias, 0, 64
	.other		__nv_reservedSMEM_offset_0_alias,@"STO_CUDA_RESERVED_SHARED STV_DEFAULT"
__nv_reservedSMEM_offset_0_alias:
	.zero		0
	.zero		64


//--------------------- .nv.constant0._Z15apply_grayscalePhS_S_jj --------------------------
	.section	.nv.constant0._Z15apply_grayscalePhS_S_jj,"a",@progbits
	.sectionflags	@""
	.align	4
.nv.constant0._Z15apply_grayscalePhS_S_jj:
	.zero		928


//--------------------- SYMBOLS --------------------------

	.type		.nv.reservedSmem.offset0,@object
	.size		.nv.reservedSmem.offset0,0x4
